	.headerflags	@"EF_CUDA_TEXMODE_UNIFIED EF_CUDA_64BIT_ADDRESS EF_CUDA_ACCELERATORS EF_CUDA_SM90 EF_CUDA_VIRTUAL_SM(EF_CUDA_SM90)"
	.elftype	@"ET_EXEC"


//--------------------- .nv.info                  --------------------------
	.section	.nv.info,"",@"SHT_CUDA_INFO"
	.align	4


	//----- nvinfo : EIATTR_REGCOUNT
	.align		4
        /*0000*/ 	.byte	0x04, 0x2f
        /*0002*/ 	.short	(.L_1 - .L_0)
	.align		4
.L_0:
        /*0004*/ 	.word	index@(triton_red_fused_div_mean_pow_sub_14)
        /*0008*/ 	.word	0x0000001f


	//----- nvinfo : EIATTR_MIN_STACK_SIZE
	.align		4
.L_1:
        /*000c*/ 	.byte	0x04, 0x12
        /*000e*/ 	.short	(.L_3 - .L_2)
	.align		4
.L_2:
        /*0010*/ 	.word	index@(triton_red_fused_div_mean_pow_sub_14)
        /*0014*/ 	.word	0x00000000


	//----- nvinfo : EIATTR_FRAME_SIZE
	.align		4
.L_3:
        /*0018*/ 	.byte	0x04, 0x11
        /*001a*/ 	.short	(.L_5 - .L_4)
	.align		4
.L_4:
        /*001c*/ 	.word	index@(triton_red_fused_div_mean_pow_sub_14)
        /*0020*/ 	.word	0x00000000


	//----- nvinfo : EIATTR_MIN_STACK_SIZE
	.align		4
.L_5:
        /*0024*/ 	.byte	0x04, 0x12
        /*0026*/ 	.short	(.L_7 - .L_6)
	.align		4
.L_6:
        /*0028*/ 	.word	index@(triton_red_fused_div_mean_pow_sub_14)
        /*002c*/ 	.word	0x00000000
.L_7:


//--------------------- .nv.info.triton_red_fused_div_mean_pow_sub_14 --------------------------
	.section	.nv.info.triton_red_fused_div_mean_pow_sub_14,"",@"SHT_CUDA_INFO"
	.sectionflags	@""
	.align	4


	//----- nvinfo : EIATTR_CUDA_API_VERSION
	.align		4
        /*0000*/ 	.byte	0x04, 0x37
        /*0002*/ 	.short	(.L_9 - .L_8)
.L_8:
        /*0004*/ 	.word	0x0000007c


	//----- nvinfo : EIATTR_KPARAM_INFO
	.align		4
.L_9:
        /*0008*/ 	.byte	0x04, 0x17
        /*000a*/ 	.short	(.L_11 - .L_10)
.L_10:
        /*000c*/ 	.word	0x00000000
        /*0010*/ 	.short	0x0004
        /*0012*/ 	.short	0x001c
        /*0014*/ 	.byte	0x00, 0xf0, 0x11, 0x00


	//----- nvinfo : EIATTR_KPARAM_INFO
	.align		4
.L_11:
        /*0018*/ 	.byte	0x04, 0x17
        /*001a*/ 	.short	(.L_13 - .L_12)
.L_12:
        /*001c*/ 	.word	0x00000000
        /*0020*/ 	.short	0x0003
        /*0022*/ 	.short	0x0018
        /*0024*/ 	.byte	0x00, 0xf0, 0x11, 0x00


	//----- nvinfo : EIATTR_KPARAM_INFO
	.align		4
.L_13:
        /*0028*/ 	.byte	0x04, 0x17
        /*002a*/ 	.short	(.L_15 - .L_14)
.L_14:
        /*002c*/ 	.word	0x00000000
        /*0030*/ 	.short	0x0002
        /*0032*/ 	.short	0x0010
        /*0034*/ 	.byte	0x00, 0xf4, 0x21, 0x00


	//----- nvinfo : EIATTR_KPARAM_INFO
	.align		4
.L_15:
        /*0038*/ 	.byte	0x04, 0x17
        /*003a*/ 	.short	(.L_17 - .L_16)
.L_16:
        /*003c*/ 	.word	0x00000000
        /*0040*/ 	.short	0x0001
        /*0042*/ 	.short	0x0008
        /*0044*/ 	.byte	0x00, 0xf4, 0x21, 0x00


	//----- nvinfo : EIATTR_KPARAM_INFO
	.align		4
.L_17:
        /*0048*/ 	.byte	0x04, 0x17
        /*004a*/ 	.short	(.L_19 - .L_18)
.L_18:
        /*004c*/ 	.word	0x00000000
        /*0050*/ 	.short	0x0000
        /*0052*/ 	.short	0x0000
        /*0054*/ 	.byte	0x00, 0xf4, 0x21, 0x00


	//----- nvinfo : EIATTR_SPARSE_MMA_MASK
	.align		4
.L_19:
        /*0058*/ 	.byte	0x03, 0x50
        /*005a*/ 	.short	0x0000


	//----- nvinfo : EIATTR_MAXREG_COUNT
	.align		4
        /*005c*/ 	.byte	0x03, 0x1b
        /*005e*/ 	.short	0x0080


	//----- nvinfo : EIATTR_COOP_GROUP_MASK_REGIDS
	.align		4
        /*0060*/ 	.byte	0x04, 0x29
        /*0062*/ 	.short	(.L_21 - .L_20)


	//   ....[0]....
.L_20:
        /*0064*/ 	.word	0xffffffff


	//   ....[1]....
        /*0068*/ 	.word	0xffffffff


	//   ....[2]....
        /*006c*/ 	.word	0xffffffff


	//   ....[3]....
        /*0070*/ 	.word	0xffffffff


	//   ....[4]....
        /*0074*/ 	.word	0xffffffff


	//   ....[5]....
        /*0078*/ 	.word	0xffffffff


	//   ....[6]....
        /*007c*/ 	.word	0xffffffff


	//   ....[7]....
        /*0080*/ 	.word	0xffffffff


	//   ....[8]....
        /*0084*/ 	.word	0xffffffff


	//----- nvinfo : EIATTR_COOP_GROUP_INSTR_OFFSETS
	.align		4
.L_21:
        /*0088*/ 	.byte	0x04, 0x28
        /*008a*/ 	.short	(.L_23 - .L_22)


	//   ....[0]....
.L_22:
        /*008c*/ 	.word	0x000007b0


	//   ....[1]....
        /*0090*/ 	.word	0x000007d0


	//   ....[2]....
        /*0094*/ 	.word	0x000007f0


	//   ....[3]....
        /*0098*/ 	.word	0x00000820


	//   ....[4]....
        /*009c*/ 	.word	0x00000840


	//   ....[5]....
        /*00a0*/ 	.word	0x000008e0


	//   ....[6]....
        /*00a4*/ 	.word	0x00000900


	//   ....[7]....
        /*00a8*/ 	.word	0x00000920


	//   ....[8]....
        /*00ac*/ 	.word	0x00000950


	//----- nvinfo : EIATTR_EXIT_INSTR_OFFSETS
	.align		4
.L_23:
        /*00b0*/ 	.byte	0x04, 0x1c
        /*00b2*/ 	.short	(.L_25 - .L_24)


	//   ....[0]....
.L_24:
        /*00b4*/ 	.word	0x000009c0


	//   ....[1]....
        /*00b8*/ 	.word	0x00000a10


	//----- nvinfo : EIATTR_REQNTID
	.align		4
.L_25:
        /*00bc*/ 	.byte	0x04, 0x10
        /*00be*/ 	.short	(.L_27 - .L_26)
.L_26:
        /*00c0*/ 	.word	0x00000200
        /*00c4*/ 	.word	0x00000001
        /*00c8*/ 	.word	0x00000001


	//----- nvinfo : EIATTR_CBANK_PARAM_SIZE
	.align		4
.L_27:
        /*00cc*/ 	.byte	0x03, 0x19
        /*00ce*/ 	.short	0x0020


	//----- nvinfo : EIATTR_PARAM_CBANK
	.align		4
        /*00d0*/ 	.byte	0x04, 0x0a
        /*00d2*/ 	.short	(.L_29 - .L_28)
	.align		4
.L_28:
        /*00d4*/ 	.word	index@(.nv.constant0.triton_red_fused_div_mean_pow_sub_14)
        /*00d8*/ 	.short	0x0210
        /*00da*/ 	.short	0x0020


	//----- nvinfo : EIATTR_SW_WAR
	.align		4
.L_29:
        /*00dc*/ 	.byte	0x04, 0x36
        /*00de*/ 	.short	(.L_31 - .L_30)
.L_30:
        /*00e0*/ 	.word	0x00000008
.L_31:


//--------------------- .nv.callgraph             --------------------------
	.section	.nv.callgraph,"",@"SHT_CUDA_CALLGRAPH"
	.align	4
	.sectionentsize	8
	.align		4
        /*0000*/ 	.word	0x00000000
	.align		4
        /*0004*/ 	.word	0xffffffff
	.align		4
        /*0008*/ 	.word	0x00000000
	.align		4
        /*000c*/ 	.word	0xfffffffe
	.align		4
        /*0010*/ 	.word	0x00000000
	.align		4
        /*0014*/ 	.word	0xfffffffd
	.align		4
        /*0018*/ 	.word	0x00000000
	.align		4
        /*001c*/ 	.word	0xfffffffc


//--------------------- .text.triton_red_fused_div_mean_pow_sub_14 --------------------------
	.section	.text.triton_red_fused_div_mean_pow_sub_14,"ax",@progbits
	.sectionflags	@"SHF_BARRIERS=1"
	.align	128
        .global         triton_red_fused_div_mean_pow_sub_14
        .type           triton_red_fused_div_mean_pow_sub_14,@function
        .size           triton_red_fused_div_mean_pow_sub_14,(.L_x_1 - triton_red_fused_div_mean_pow_sub_14)
        .other          triton_red_fused_div_mean_pow_sub_14,@"STO_CUDA_ENTRY STV_DEFAULT"
triton_red_fused_div_mean_pow_sub_14:
.text.triton_red_fused_div_mean_pow_sub_14:
[----:B------:R-:W0:Y:S01]  /*0000*/  LDC R1, c[0x0][0x28] ;  /* 0x00000a00ff017b82 */ /* 0x000e220000000800 */
[----:B------:R-:W1:Y:S07]  /*0010*/  S2R R3, SR_TID.X ;  /* 0x0000000000037919 */ /* 0x000e6e0000002100 */
[----:B------:R-:W2:Y:S01]  /*0020*/  LDC.64 R22, c[0x0][0x218] ;  /* 0x00008600ff167b82 */ /* 0x000ea20000000a00 */
[----:B------:R-:W-:Y:S02]  /*0030*/  CS2R R12, SRZ ;  /* 0x00000000000c7805 */ /* 0x000fe4000001ff00 */
[----:B------:R-:W-:Y:S01]  /*0040*/  CS2R R14, SRZ ;  /* 0x00000000000e7805 */ /* 0x000fe2000001ff00 */
[----:B------:R-:W3:Y:S04]  /*0050*/  S2R R0, SR_CTAID.X ;  /* 0x0000000000007919 */ /* 0x000ee80000002500 */
[----:B------:R-:W4:Y:S01]  /*0060*/  LDC.64 R24, c[0x0][0x210] ;  /* 0x00008400ff187b82 */ /* 0x000f220000000a00 */
[----:B------:R-:W-:-:S02]  /*0070*/  CS2R R4, SRZ ;  /* 0x0000000000047805 */ /* 0x000fc4000001ff00 */
[----:B------:R-:W-:Y:S01]  /*0080*/  CS2R R6, SRZ ;  /* 0x0000000000067805 */ /* 0x000fe2000001ff00 */
[----:B------:R-:W-:Y:S01]  /*0090*/  ULDC.64 UR6, c[0x0][0x208] ;  /* 0x0000820000067ab9 */ /* 0x000fe20000000a00 */
[----:B------:R-:W-:Y:S02]  /*00a0*/  CS2R R8, SRZ ;  /* 0x0000000000087805 */ /* 0x000fe4000001ff00 */
[----:B------:R-:W-:Y:S02]  /*00b0*/  CS2R R10, SRZ ;  /* 0x00000000000a7805 */ /* 0x000fe4000001ff00 */
[----:B------:R-:W-:Y:S02]  /*00c0*/  CS2R R16, SRZ ;  /* 0x0000000000107805 */ /* 0x000fe4000001ff00 */
[----:B------:R-:W-:Y:S02]  /*00d0*/  CS2R R18, SRZ ;  /* 0x0000000000127805 */ /* 0x000fe4000001ff00 */
[----:B-1----:R-:W-:-:S04]  /*00e0*/  SHF.L.U32 R3, R3, 0x2, RZ ;  /* 0x0000000203037819 */ /* 0x002fc800000006ff */
[----:B------:R-:W-:Y:S02]  /*00f0*/  LOP3.LUT R3, R3, 0x7fc, RZ, 0xc0, !PT ;  /* 0x000007fc03037812 */ /* 0x000fe400078ec0ff */
[C---:B---3--:R-:W-:Y:S02]  /*0100*/  ISETP.GE.AND P0, PT, R0.reuse, 0x8, PT ;  /* 0x000000080000780c */ /* 0x048fe40003f06270 */
[----:B------:R-:W-:-:S05]  /*0110*/  LEA R3, R0, R3, 0xd ;  /* 0x0000000300037211 */ /* 0x000fca00078e68ff */
[----:B--2---:R-:W-:-:S04]  /*0120*/  IMAD.WIDE R22, R3, 0x4, R22 ;  /* 0x0000000403167825 */ /* 0x004fc800078e0216 */
[----:B----4-:R-:W-:Y:S02]  /*0130*/  IMAD.WIDE R24, R3, 0x4, R24 ;  /* 0x0000000403187825 */ /* 0x010fe400078e0218 */
[----:B------:R-:W2:Y:S04]  /*0140*/  @!P0 LDG.E.EF.128 R12, desc[UR6][R22.64] ;  /* 0x00000006160c8981 */ /* 0x000ea8000c0e1d00 */
[----:B------:R-:W3:Y:S04]  /*0150*/  @!P0 LDG.E.EF.128 R4, desc[UR6][R22.64+0x2000] ;  /* 0x0020000616048981 */ /* 0x000ee8000c0e1d00 */
[----:B------:R-:W4:Y:S04]  /*0160*/  @!P0 LDG.E.EF.128 R8, desc[UR6][R24.64+0x2000] ;  /* 0x0020000618088981 */ /* 0x000f28000c0e1d00 */
[----:B------:R-:W5:Y:S01]  /*0170*/  @!P0 LDG.E.EF.128 R16, desc[UR6][R24.64] ;  /* 0x0000000618108981 */ /* 0x000f62000c0e1d00 */
[----:B--2---:R-:W-:-:S02]  /*0180*/  SEL R15, R15, RZ, !P0 ;  /* 0x000000ff0f0f7207 */ /* 0x004fc40004000000 */
[----:B---3--:R-:W-:-:S03]  /*0190*/  SEL R5, R5, RZ, !P0 ;  /* 0x000000ff05057207 */ /* 0x008fc60004000000 */
[----:B------:R-:W-:Y:S01]  /*01a0*/  FMUL R20, R15, 1.52587890625e-05 ;  /* 0x378000000f147820 */ /* 0x000fe20000400000 */
[----:B------:R-:W-:Y:S02]  /*01b0*/  SEL R21, R13, RZ, !P0 ;  /* 0x000000ff0d157207 */ /* 0x000fe40004000000 */
[----:B------:R-:W-:Y:S01]  /*01c0*/  SEL R15, R4, RZ, !P0 ;  /* 0x000000ff040f7207 */ /* 0x000fe20004000000 */
[----:B------:R-:W-:Y:S01]  /*01d0*/  FMUL R4, R5, 1.52587890625e-05 ;  /* 0x3780000005047820 */ /* 0x000fe20000400000 */
[----:B----4-:R-:W-:Y:S02]  /*01e0*/  SEL R9, R9, RZ, !P0 ;  /* 0x000000ff09097207 */ /* 0x010fe40004000000 */
[----:B------:R-:W-:Y:S01]  /*01f0*/  SEL R3, R12, RZ, !P0 ;  /* 0x000000ff0c037207 */ /* 0x000fe20004000000 */
[----:B------:R-:W-:Y:S01]  /*0200*/  FMUL R21, R21, 1.52587890625e-05 ;  /* 0x3780000015157820 */ /* 0x000fe20000400000 */
[----:B-----5:R-:W-:Y:S01]  /*0210*/  SEL R12, R17, RZ, !P0 ;  /* 0x000000ff110c7207 */ /* 0x020fe20004000000 */
[----:B------:R-:W-:Y:S01]  /*0220*/  FFMA R4, R9, 1.52587890625e-05, -R4 ;  /* 0x3780000009047823 */ /* 0x000fe20000000804 */
[----:B------:R-:W-:-:S02]  /*0230*/  SEL R28, R6, RZ, !P0 ;  /* 0x000000ff061c7207 */ /* 0x000fc40004000000 */
[----:B------:R-:W-:Y:S01]  /*0240*/  SEL R7, R7, RZ, !P0 ;  /* 0x000000ff07077207 */ /* 0x000fe20004000000 */
[----:B------:R-:W-:Y:S01]  /*0250*/  FFMA R21, R12, 1.52587890625e-05, -R21 ;  /* 0x378000000c157823 */ /* 0x000fe20000000815 */
[----:B------:R-:W-:Y:S01]  /*0260*/  SEL R5, R10, RZ, !P0 ;  /* 0x000000ff0a057207 */ /* 0x000fe20004000000 */
[----:B------:R-:W-:Y:S01]  /*0270*/  FMUL R28, R28, 1.52587890625e-05 ;  /* 0x378000001c1c7820 */ /* 0x000fe20000400000 */
[----:B------:R-:W-:Y:S01]  /*0280*/  SEL R6, R11, RZ, !P0 ;  /* 0x000000ff0b067207 */ /* 0x000fe20004000000 */
[----:B------:R-:W-:Y:S01]  /*0290*/  FMUL R27, R7, 1.52587890625e-05 ;  /* 0x37800000071b7820 */ /* 0x000fe20000400000 */
[----:B------:R-:W-:Y:S01]  /*02a0*/  FMUL R4, R4, R4 ;  /* 0x0000000404047220 */ /* 0x000fe20000400000 */
[----:B------:R-:W-:Y:S01]  /*02b0*/  SEL R8, R8, RZ, !P0 ;  /* 0x000000ff08087207 */ /* 0x000fe20004000000 */
[----:B------:R-:W-:Y:S01]  /*02c0*/  FMUL R15, R15, 1.52587890625e-05 ;  /* 0x378000000f0f7820 */ /* 0x000fe20000400000 */
[----:B------:R-:W-:Y:S01]  /*02d0*/  FFMA R27, R6, 1.52587890625e-05, -R27 ;  /* 0x37800000061b7823 */ /* 0x000fe2000000081b */
[----:B------:R-:W-:Y:S01]  /*02e0*/  FFMA R28, R5, 1.52587890625e-05, -R28 ;  /* 0x37800000051c7823 */ /* 0x000fe2000000081c */
[----:B------:R-:W-:Y:S01]  /*02f0*/  FFMA R21, R21, R21, R4 ;  /* 0x0000001515157223 */ /* 0x000fe20000000004 */
[----:B------:R-:W-:-:S02]  /*0300*/  CS2R R4, SRZ ;  /* 0x0000000000047805 */ /* 0x000fc4000001ff00 */
[----:B------:R-:W-:Y:S02]  /*0310*/  CS2R R6, SRZ ;  /* 0x0000000000067805 */ /* 0x000fe4000001ff00 */
[----:B------:R-:W-:Y:S01]  /*0320*/  SEL R14, R14, RZ, !P0 ;  /* 0x000000ff0e0e7207 */ /* 0x000fe20004000000 */
[----:B------:R-:W-:Y:S01]  /*0330*/  FFMA R15, R8, 1.52587890625e-05, -R15 ;  /* 0x37800000080f7823 */ /* 0x000fe2000000080f */
[----:B------:R-:W-:Y:S01]  /*0340*/  SEL R13, R16, RZ, !P0 ;  /* 0x000000ff100d7207 */ /* 0x000fe20004000000 */
[----:B------:R-:W-:Y:S01]  /*0350*/  FMUL R16, R3, 1.52587890625e-05 ;  /* 0x3780000003107820 */ /* 0x000fe20000400000 */
[----:B------:R-:W-:Y:S02]  /*0360*/  CS2R R8, SRZ ;  /* 0x0000000000087805 */ /* 0x000fe4000001ff00 */
[----:B------:R-:W-:Y:S02]  /*0370*/  CS2R R10, SRZ ;  /* 0x00000000000a7805 */ /* 0x000fe4000001ff00 */
[----:B------:R-:W-:Y:S01]  /*0380*/  SEL R18, R18, RZ, !P0 ;  /* 0x000000ff12127207 */ /* 0x000fe20004000000 */
[----:B------:R-:W-:Y:S01]  /*0390*/  FMUL R3, R14, 1.52587890625e-05 ;  /* 0x378000000e037820 */ /* 0x000fe20000400000 */
[----:B------:R-:W-:Y:S01]  /*03a0*/  SEL R19, R19, RZ, !P0 ;  /* 0x000000ff13137207 */ /* 0x000fe20004000000 */
[----:B------:R-:W-:Y:S01]  /*03b0*/  FFMA R16, R13, 1.52587890625e-05, -R16 ;  /* 0x378000000d107823 */ /* 0x000fe20000000810 */
[----:B------:R-:W2:Y:S01]  /*03c0*/  @!P0 LDG.E.EF.128 R4, desc[UR6][R22.64+0x4000] ;  /* 0x0040000616048981 */ /* 0x000ea2000c0e1d00 */
[----:B------:R-:W-:Y:S01]  /*03d0*/  FMUL R17, R15, R15 ;  /* 0x0000000f0f117220 */ /* 0x000fe20000400000 */
[----:B------:R-:W-:Y:S01]  /*03e0*/  FFMA R3, R18, 1.52587890625e-05, -R3 ;  /* 0x3780000012037823 */ /* 0x000fe20000000803 */
[----:B------:R-:W-:Y:S01]  /*03f0*/  FFMA R20, R19, 1.52587890625e-05, -R20 ;  /* 0x3780000013147823 */ /* 0x000fe20000000814 */
[----:B------:R-:W3:Y:S01]  /*0400*/  @!P0 LDG.E.EF.128 R8, desc[UR6][R24.64+0x4000] ;  /* 0x0040000618088981 */ /* 0x000ee2000c0e1d00 */
[----:B------:R-:W-:Y:S01]  /*0410*/  FFMA R26, R16, R16, R17 ;  /* 0x00000010101a7223 */ /* 0x000fe20000000011 */
[----:B------:R-:W-:-:S02]  /*0420*/  CS2R R16, SRZ ;  /* 0x0000000000107805 */ /* 0x000fc4000001ff00 */
[----:B------:R-:W-:Y:S02]  /*0430*/  CS2R R18, SRZ ;  /* 0x0000000000127805 */ /* 0x000fe4000001ff00 */
[----:B------:R-:W-:Y:S02]  /*0440*/  CS2R R12, SRZ ;  /* 0x00000000000c7805 */ /* 0x000fe4000001ff00 */
[----:B------:R-:W-:Y:S02]  /*0450*/  CS2R R14, SRZ ;  /* 0x00000000000e7805 */ /* 0x000fe4000001ff00 */
[----:B------:R-:W4:Y:S04]  /*0460*/  @!P0 LDG.E.EF.128 R16, desc[UR6][R22.64+0x6000] ;  /* 0x0060000616108981 */ /* 0x000f28000c0e1d00 */
[----:B------:R1:W5:Y:S01]  /*0470*/  @!P0 LDG.E.EF.128 R12, desc[UR6][R24.64+0x6000] ;  /* 0x00600006180c8981 */ /* 0x000362000c0e1d00 */
[----:B------:R-:W-:Y:S01]  /*0480*/  FMUL R28, R28, R28 ;  /* 0x0000001c1c1c7220 */ /* 0x000fe20000400000 */
[----:B------:R-:W-:-:S03]  /*0490*/  FMUL R27, R27, R27 ;  /* 0x0000001b1b1b7220 */ /* 0x000fc60000400000 */
[----:B------:R-:W-:Y:S01]  /*04a0*/  FFMA R3, R3, R3, R28 ;  /* 0x0000000303037223 */ /* 0x000fe2000000001c */
[----:B------:R-:W-:Y:S01]  /*04b0*/  FFMA R20, R20, R20, R27 ;  /* 0x0000001414147223 */ /* 0x000fe2000000001b */
[----:B------:R-:W1:Y:S01]  /*04c0*/  S2UR UR5, SR_CgaCtaId ;  /* 0x00000000000579c3 */ /* 0x000e620000008800 */
[----:B------:R-:W-:Y:S02]  /*04d0*/  UMOV UR4, 0x400 ;  /* 0x0000040000047882 */ /* 0x000fe40000000000 */
[----:B01----:R-:W-:Y:S01]  /*04e0*/  UPRMT UR4, UR5, 0x654, UR4 ;  /* 0x0000065405047896 */ /* 0x003fe20008000004 */
[----:B--2---:R-:W-:Y:S02]  /*04f0*/  SEL R4, R4, RZ, !P0 ;  /* 0x000000ff04047207 */ /* 0x004fe40004000000 */
[----:B------:R-:W-:Y:S02]  /*0500*/  SEL R5, R5, RZ, !P0 ;  /* 0x000000ff05057207 */ /* 0x000fe40004000000 */
[----:B------:R-:W-:Y:S01]  /*0510*/  SEL R25, R7, RZ, !P0 ;  /* 0x000000ff07197207 */ /* 0x000fe20004000000 */
[----:B------:R-:W-:Y:S01]  /*0520*/  FMUL R4, R4, 1.52587890625e-05 ;  /* 0x3780000004047820 */ /* 0x000fe20000400000 */
[----:B---3--:R-:W-:Y:S01]  /*0530*/  SEL R7, R8, RZ, !P0 ;  /* 0x000000ff08077207 */ /* 0x008fe20004000000 */
[----:B------:R-:W-:Y:S01]  /*0540*/  FMUL R5, R5, 1.52587890625e-05 ;  /* 0x3780000005057820 */ /* 0x000fe20000400000 */
[----:B------:R-:W-:-:S02]  /*0550*/  SEL R24, R9, RZ, !P0 ;  /* 0x000000ff09187207 */ /* 0x000fc40004000000 */
[----:B------:R-:W-:Y:S01]  /*0560*/  SEL R6, R6, RZ, !P0 ;  /* 0x000000ff06067207 */ /* 0x000fe20004000000 */
[----:B------:R-:W-:Y:S02]  /*0570*/  FFMA R7, R7, 1.52587890625e-05, -R4 ;  /* 0x3780000007077823 */ /* 0x000fe40000000804 */
[----:B------:R-:W-:Y:S01]  /*0580*/  FFMA R4, R24, 1.52587890625e-05, -R5 ;  /* 0x3780000018047823 */ /* 0x000fe20000000805 */
[----:B----4-:R-:W-:Y:S02]  /*0590*/  SEL R16, R16, RZ, !P0 ;  /* 0x000000ff10107207 */ /* 0x010fe40004000000 */
[----:B------:R-:W-:Y:S01]  /*05a0*/  SEL R17, R17, RZ, !P0 ;  /* 0x000000ff11117207 */ /* 0x000fe20004000000 */
[----:B------:R-:W-:Y:S01]  /*05b0*/  FMUL R6, R6, 1.52587890625e-05 ;  /* 0x3780000006067820 */ /* 0x000fe20000400000 */
[----:B------:R-:W-:Y:S01]  /*05c0*/  SEL R9, R10, RZ, !P0 ;  /* 0x000000ff0a097207 */ /* 0x000fe20004000000 */
[----:B------:R-:W-:Y:S01]  /*05d0*/  FFMA R26, R7, R7, R26 ;  /* 0x00000007071a7223 */ /* 0x000fe2000000001a */
[----:B------:R-:W-:Y:S01]  /*05e0*/  FFMA R21, R4, R4, R21 ;  /* 0x0000000404157223 */ /* 0x000fe20000000015 */
[----:B------:R-:W-:Y:S01]  /*05f0*/  SEL R18, R18, RZ, !P0 ;  /* 0x000000ff12127207 */ /* 0x000fe20004000000 */
[----:B------:R-:W-:Y:S01]  /*0600*/  FMUL R17, R17, 1.52587890625e-05 ;  /* 0x3780000011117820 */ /* 0x000fe20000400000 */
[----:B-----5:R-:W-:Y:S01]  /*0610*/  SEL R7, R12, RZ, !P0 ;  /* 0x000000ff0c077207 */ /* 0x020fe20004000000 */
[----:B------:R-:W-:Y:S01]  /*0620*/  FMUL R16, R16, 1.52587890625e-05 ;  /* 0x3780000010107820 */ /* 0x000fe20000400000 */
[----:B------:R-:W-:Y:S01]  /*0630*/  SEL R4, R13, RZ, !P0 ;  /* 0x000000ff0d047207 */ /* 0x000fe20004000000 */
[----:B------:R-:W-:Y:S01]  /*0640*/  FFMA R6, R9, 1.52587890625e-05, -R6 ;  /* 0x3780000009067823 */ /* 0x000fe20000000806 */
[----:B------:R-:W-:Y:S01]  /*0650*/  SEL R11, R11, RZ, !P0 ;  /* 0x000000ff0b0b7207 */ /* 0x000fe20004000000 */
[----:B------:R-:W-:Y:S01]  /*0660*/  FMUL R8, R25, 1.52587890625e-05 ;  /* 0x3780000019087820 */ /* 0x000fe20000400000 */
[----:B------:R-:W-:Y:S01]  /*0670*/  SEL R19, R19, RZ, !P0 ;  /* 0x000000ff13137207 */ /* 0x000fe20004000000 */
[----:B------:R-:W-:Y:S01]  /*0680*/  FMUL R18, R18, 1.52587890625e-05 ;  /* 0x3780000012127820 */ /* 0x000fe20000400000 */
[----:B------:R-:W-:Y:S01]  /*0690*/  SEL R9, R14, RZ, !P0 ;  /* 0x000000ff0e097207 */ /* 0x000fe20004000000 */
[----:B------:R-:W-:Y:S01]  /*06a0*/  FFMA R4, R4, 1.52587890625e-05, -R17 ;  /* 0x3780000004047823 */ /* 0x000fe20000000811 */
[----:B------:R-:W-:Y:S01]  /*06b0*/  FFMA R7, R7, 1.52587890625e-05, -R16 ;  /* 0x3780000007077823 */ /* 0x000fe20000000810 */
[----:B------:R-:W-:Y:S01]  /*06c0*/  FFMA R3, R6, R6, R3 ;  /* 0x0000000606037223 */ /* 0x000fe20000000003 */
[----:B------:R-:W-:Y:S01]  /*06d0*/  SEL R6, R15, RZ, !P0 ;  /* 0x000000ff0f067207 */ /* 0x000fe20004000000 */
[----:B------:R-:W-:Y:S01]  /*06e0*/  FFMA R5, R11, 1.52587890625e-05, -R8 ;  /* 0x378000000b057823 */ /* 0x000fe20000000808 */
[----:B------:R-:W-:Y:S01]  /*06f0*/  FFMA R18, R9, 1.52587890625e-05, -R18 ;  /* 0x3780000009127823 */ /* 0x000fe20000000812 */
[----:B------:R-:W-:Y:S01]  /*0700*/  FMUL R19, R19, 1.52587890625e-05 ;  /* 0x3780000013137820 */ /* 0x000fe20000400000 */
[----:B------:R-:W-:Y:S01]  /*0710*/  FFMA R21, R4, R4, R21 ;  /* 0x0000000404157223 */ /* 0x000fe20000000015 */
[----:B------:R-:W-:Y:S01]  /*0720*/  FFMA R26, R7, R7, R26 ;  /* 0x00000007071a7223 */ /* 0x000fe2000000001a */
[----:B------:R-:W-:Y:S01]  /*0730*/  FFMA R20, R5, R5, R20 ;  /* 0x0000000505147223 */ /* 0x000fe20000000014 */
[----:B------:R-:W-:Y:S01]  /*0740*/  FFMA R19, R6, 1.52587890625e-05, -R19 ;  /* 0x3780000006137823 */ /* 0x000fe20000000813 */
[----:B------:R-:W-:Y:S01]  /*0750*/  FFMA R3, R18, R18, R3 ;  /* 0x0000001212037223 */ /* 0x000fe20000000003 */
[----:B------:R-:W-:-:S02]  /*0760*/  FADD R26, R21, R26 ;  /* 0x0000001a151a7221 */ /* 0x000fc40000000000 */
[----:B------:R-:W-:Y:S02]  /*0770*/  FFMA R20, R19, R19, R20 ;  /* 0x0000001313147223 */ /* 0x000fe40000000014 */
[----:B------:R-:W-:-:S04]  /*0780*/  FADD R3, R3, R26 ;  /* 0x0000001a03037221 */ /* 0x000fc80000000000 */
[----:B------:R-:W-:-:S05]  /*0790*/  FADD R3, R20, R3 ;  /* 0x0000000314037221 */ /* 0x000fca0000000000 */
[----:B------:R-:W-:-:S05]  /*07a0*/  FSEL R3, R3, RZ, !P0 ;  /* 0x000000ff03037208 */ /* 0x000fca0004000000 */
[----:B------:R-:W0:Y:S02]  /*07b0*/  SHFL.BFLY PT, R4, R3, 0x10, 0x1f ;  /* 0x0e001f0003047f89 */ /* 0x000e2400000e0000 */
[----:B0-----:R-:W-:-:S05]  /*07c0*/  FADD R4, R3, R4 ;  /* 0x0000000403047221 */ /* 0x001fca0000000000 */
[----:B------:R-:W0:Y:S02]  /*07d0*/  SHFL.BFLY PT, R5, R4, 0x8, 0x1f ;  /* 0x0d001f0004057f89 */ /* 0x000e2400000e0000 */
[----:B0-----:R-:W-:-:S05]  /*07e0*/  FADD R5, R4, R5 ;  /* 0x0000000504057221 */ /* 0x001fca0000000000 */
[----:B------:R-:W0:Y:S01]  /*07f0*/  SHFL.BFLY PT, R6, R5, 0x4, 0x1f ;  /* 0x0c801f0005067f89 */ /* 0x000e2200000e0000 */
[----:B------:R-:W1:Y:S01]  /*0800*/  S2R R9, SR_TID.X ;  /* 0x0000000000097919 */ /* 0x000e620000002100 */
[----:B0-----:R-:W-:-:S05]  /*0810*/  FADD R6, R5, R6 ;  /* 0x0000000605067221 */ /* 0x001fca0000000000 */
[----:B------:R-:W0:Y:S02]  /*0820*/  SHFL.BFLY PT, R7, R6, 0x2, 0x1f ;  /* 0x0c401f0006077f89 */ /* 0x000e2400000e0000 */
[----:B0-----:R-:W-:-:S05]  /*0830*/  FADD R7, R6, R7 ;  /* 0x0000000706077221 */ /* 0x001fca0000000000 */
[----:B------:R-:W0:Y:S01]  /*0840*/  SHFL.BFLY PT, R8, R7, 0x1, 0x1f ;  /* 0x0c201f0007087f89 */ /* 0x000e2200000e0000 */
[----:B-1----:R-:W-:Y:S02]  /*0850*/  LOP3.LUT P0, RZ, R9, 0x1f, RZ, 0xc0, !PT ;  /* 0x0000001f09ff7812 */ /* 0x002fe4000780c0ff */
[----:B------:R-:W-:-:S04]  /*0860*/  SHF.R.U32.HI R3, RZ, 0x3, R9 ;  /* 0x00000003ff037819 */ /* 0x000fc80000011609 */
[----:B------:R-:W-:Y:S01]  /*0870*/  LOP3.LUT R3, R3, 0x3c, RZ, 0xc0, !PT ;  /* 0x0000003c03037812 */ /* 0x000fe200078ec0ff */
[----:B0-----:R-:W-:-:S06]  /*0880*/  FADD R8, R7, R8 ;  /* 0x0000000807087221 */ /* 0x001fcc0000000000 */
[----:B------:R-:W-:Y:S01]  /*0890*/  @!P0 STS [R3+UR4], R8 ;  /* 0x0000000803008988 */ /* 0x000fe20008000804 */
[----:B------:R-:W-:Y:S01]  /*08a0*/  BAR.SYNC.DEFER_BLOCKING 0x0 ;  /* 0x0000000000007b1d */ /* 0x000fe20000010000 */
[C---:B------:R-:W-:Y:S02]  /*08b0*/  ISETP.GE.AND P1, PT, R9.reuse, 0x10, PT ;  /* 0x000000100900780c */ /* 0x040fe40003f26270 */
[----:B------:R-:W-:-:S11]  /*08c0*/  SHF.L.U32 R11, R9, 0x2, RZ ;  /* 0x00000002090b7819 */ /* 0x000fd600000006ff */
[----:B------:R-:W0:Y:S04]  /*08d0*/  @!P1 LDS R2, [R11+UR4] ;  /* 0x000000040b029984 */ /* 0x000e280008000800 */
[----:B0-----:R-:W0:Y:S02]  /*08e0*/  SHFL.BFLY PT, R5, R2, 0x8, 0x1f ;  /* 0x0d001f0002057f89 */ /* 0x001e2400000e0000 */
[----:B0-----:R-:W-:-:S05]  /*08f0*/  FADD R5, R2, R5 ;  /* 0x0000000502057221 */ /* 0x001fca0000000000 */
[----:B------:R-:W0:Y:S02]  /*0900*/  SHFL.BFLY PT, R4, R5, 0x4, 0x1f ;  /* 0x0c801f0005047f89 */ /* 0x000e2400000e0000 */
[----:B0-----:R-:W-:-:S05]  /*0910*/  FADD R4, R5, R4 ;  /* 0x0000000405047221 */ /* 0x001fca0000000000 */
[----:B------:R-:W0:Y:S01]  /*0920*/  SHFL.BFLY PT, R7, R4, 0x2, 0x1f ;  /* 0x0c401f0004077f89 */ /* 0x000e2200000e0000 */
[----:B------:R-:W-:Y:S01]  /*0930*/  LOP3.LUT P0, RZ, R9, 0xf, RZ, 0xc0, !PT ;  /* 0x0000000f09ff7812 */ /* 0x000fe2000780c0ff */
[----:B0-----:R-:W-:-:S05]  /*0940*/  FADD R7, R4, R7 ;  /* 0x0000000704077221 */ /* 0x001fca0000000000 */
[----:B------:R-:W0:Y:S01]  /*0950*/  SHFL.BFLY PT, R6, R7, 0x1, 0x1f ;  /* 0x0c201f0007067f89 */ /* 0x000e2200000e0000 */
[C---:B------:R-:W-:Y:S02]  /*0960*/  ISETP.LT.AND P0, PT, R9.reuse, 0x10, !P0 ;  /* 0x000000100900780c */ /* 0x040fe40004701270 */
[----:B------:R-:W-:-:S04]  /*0970*/  LOP3.LUT P1, RZ, R9, 0x1ff, RZ, 0xc0, !PT ;  /* 0x000001ff09ff7812 */ /* 0x000fc8000782c0ff */
[----:B------:R-:W-:Y:S01]  /*0980*/  ISETP.LT.AND P1, PT, R0, 0x8, !P1 ;  /* 0x000000080000780c */ /* 0x000fe20004f21270 */
[----:B0-----:R-:W-:-:S06]  /*0990*/  FADD R6, R7, R6 ;  /* 0x0000000607067221 */ /* 0x001fcc0000000000 */
[----:B------:R0:W-:Y:S01]  /*09a0*/  @P0 STS [R11+UR4], R6 ;  /* 0x000000060b000988 */ /* 0x0001e20008000804 */
[----:B------:R-:W-:Y:S06]  /*09b0*/  BAR.SYNC.DEFER_BLOCKING 0x0 ;  /* 0x0000000000007b1d */ /* 0x000fec0000010000 */
[----:B0-----:R-:W-:Y:S05]  /*09c0*/  @!P1 EXIT ;  /* 0x000000000000994d */ /* 0x001fea0003800000 */
[----:B------:R-:W0:Y:S01]  /*09d0*/  LDS R5, [UR4] ;  /* 0x00000004ff057984 */ /* 0x000e220008000800 */
[----:B------:R-:W1:Y:S02]  /*09e0*/  LDC.64 R2, c[0x0][0x220] ;  /* 0x00008800ff027b82 */ /* 0x000e640000000a00 */
[----:B-1----:R-:W-:-:S05]  /*09f0*/  IMAD.WIDE R2, R0, 0x4, R2 ;  /* 0x0000000400027825 */ /* 0x002fca00078e0202 */
[----:B0-----:R-:W-:Y:S01]  /*0a00*/  STG.E desc[UR6][R2.64], R5 ;  /* 0x0000000502007986 */ /* 0x001fe2000c101906 */
[----:B------:R-:W-:Y:S05]  /*0a10*/  EXIT ;  /* 0x000000000000794d */ /* 0x000fea0003800000 */
.L_x_0:
[----:B------:R-:W-:-:S00]  /*0a20*/  BRA `(.L_x_0) ;  /* 0xfffffffc00fc7947 */ /* 0x000fc0000383ffff */
[----:B------:R-:W-:-:S00]  /*0a30*/  NOP ;  /* 0x0000000000007918 */ /* 0x000fc00000000000 */
        /* <DEDUP_REMOVED lines=12> */
.L_x_1:


//--------------------- .nv.shared.triton_red_fused_div_mean_pow_sub_14 --------------------------
	.section	.nv.shared.triton_red_fused_div_mean_pow_sub_14,"aw",@nobits
	.sectionflags	@""
	.align	16
	.zero		1024


//--------------------- .nv.constant0.triton_red_fused_div_mean_pow_sub_14 --------------------------
	.section	.nv.constant0.triton_red_fused_div_mean_pow_sub_14,"a",@progbits
	.sectionflags	@""
	.align	4
.nv.constant0.triton_red_fused_div_mean_pow_sub_14:
	.zero		560
